	.headerflags	@"EF_CUDA_TEXMODE_UNIFIED EF_CUDA_64BIT_ADDRESS EF_CUDA_SM89 EF_CUDA_VIRTUAL_SM(EF_CUDA_SM89)"
	.elftype	@"ET_EXEC"


//--------------------- .nv.info                  --------------------------
	.section	.nv.info,"",@"SHT_CUDA_INFO"
	.align	4


	//----- nvinfo : EIATTR_REGCOUNT
	.align		4
        /*0000*/ 	.byte	0x04, 0x2f
        /*0002*/ 	.short	(.L_1 - .L_0)
	.align		4
.L_0:
        /*0004*/ 	.word	index@(triton__0d1d2d3de)
        /*0008*/ 	.word	0x0000000e


	//----- nvinfo : EIATTR_MAX_STACK_SIZE
	.align		4
.L_1:
        /*000c*/ 	.byte	0x04, 0x23
        /*000e*/ 	.short	(.L_3 - .L_2)
	.align		4
.L_2:
        /*0010*/ 	.word	index@(triton__0d1d2d3de)
        /*0014*/ 	.word	0x00000000


	//----- nvinfo : EIATTR_MIN_STACK_SIZE
	.align		4
.L_3:
        /*0018*/ 	.byte	0x04, 0x12
        /*001a*/ 	.short	(.L_5 - .L_4)
	.align		4
.L_4:
        /*001c*/ 	.word	index@(triton__0d1d2d3de)
        /*0020*/ 	.word	0x00000000


	//----- nvinfo : EIATTR_FRAME_SIZE
	.align		4
.L_5:
        /*0024*/ 	.byte	0x04, 0x11
        /*0026*/ 	.short	(.L_7 - .L_6)
	.align		4
.L_6:
        /*0028*/ 	.word	index@(triton__0d1d2d3de)
        /*002c*/ 	.word	0x00000000
.L_7:


//--------------------- .nv.info.triton__0d1d2d3de --------------------------
	.section	.nv.info.triton__0d1d2d3de,"",@"SHT_CUDA_INFO"
	.align	4


	//----- nvinfo : EIATTR_CUDA_API_VERSION
	.align		4
        /*0000*/ 	.byte	0x04, 0x37
        /*0002*/ 	.short	(.L_9 - .L_8)
.L_8:
        /*0004*/ 	.word	0x0000007b


	//----- nvinfo : EIATTR_PARAM_CBANK
	.align		4
.L_9:
        /*0008*/ 	.byte	0x04, 0x0a
        /*000a*/ 	.short	(.L_11 - .L_10)
	.align		4
.L_10:
        /*000c*/ 	.word	index@(.nv.constant0.triton__0d1d2d3de)
        /*0010*/ 	.short	0x0160
        /*0012*/ 	.short	0x001c


	//----- nvinfo : EIATTR_CBANK_PARAM_SIZE
	.align		4
.L_11:
        /*0014*/ 	.byte	0x03, 0x19
        /*0016*/ 	.short	0x001c


	//----- nvinfo : EIATTR_KPARAM_INFO
	.align		4
        /*0018*/ 	.byte	0x04, 0x17
        /*001a*/ 	.short	(.L_13 - .L_12)
.L_12:
        /*001c*/ 	.word	0x00000000
        /*0020*/ 	.short	0x0003
        /*0022*/ 	.short	0x0018
        /*0024*/ 	.byte	0x00, 0xf0, 0x11, 0x00


	//----- nvinfo : EIATTR_KPARAM_INFO
	.align		4
.L_13:
        /*0028*/ 	.byte	0x04, 0x17
        /*002a*/ 	.short	(.L_15 - .L_14)
.L_14:
        /*002c*/ 	.word	0x00000000
        /*0030*/ 	.short	0x0002
        /*0032*/ 	.short	0x0010
        /*0034*/ 	.byte	0x00, 0xf0, 0x21, 0x00


	//----- nvinfo : EIATTR_KPARAM_INFO
	.align		4
.L_15:
        /*0038*/ 	.byte	0x04, 0x17
        /*003a*/ 	.short	(.L_17 - .L_16)
.L_16:
        /*003c*/ 	.word	0x00000000
        /*0040*/ 	.short	0x0001
        /*0042*/ 	.short	0x0008
        /*0044*/ 	.byte	0x00, 0xf0, 0x21, 0x00


	//----- nvinfo : EIATTR_KPARAM_INFO
	.align		4
.L_17:
        /*0048*/ 	.byte	0x04, 0x17
        /*004a*/ 	.short	(.L_19 - .L_18)
.L_18:
        /*004c*/ 	.word	0x00000000
        /*0050*/ 	.short	0x0000
        /*0052*/ 	.short	0x0000
        /*0054*/ 	.byte	0x00, 0xf0, 0x21, 0x00


	//----- nvinfo : EIATTR_MAXREG_COUNT
	.align		4
.L_19:
        /*0058*/ 	.byte	0x03, 0x1b
        /*005a*/ 	.short	0x00ff


	//----- nvinfo : EIATTR_EXIT_INSTR_OFFSETS
	.align		4
        /*005c*/ 	.byte	0x04, 0x1c
        /*005e*/ 	.short	(.L_21 - .L_20)


	//   ....[0]....
.L_20:
        /*0060*/ 	.word	0x00000200


	//   ....[1]....
        /*0064*/ 	.word	0x00000220


	//----- nvinfo : EIATTR_MAX_THREADS
	.align		4
.L_21:
        /*0068*/ 	.byte	0x04, 0x05
        /*006a*/ 	.short	(.L_23 - .L_22)
.L_22:
        /*006c*/ 	.word	0x00000100
        /*0070*/ 	.word	0x00000001
        /*0074*/ 	.word	0x00000001
.L_23:


//--------------------- .nv.rel.action            --------------------------
	.section	.nv.rel.action,"",@"SHT_CUDA_RELOCINFO"
	.align	8
	.sectionentsize	8
        /*0000*/ 	.byte	0x73, 0x00, 0x00, 0x00, 0x00, 0x00, 0x00, 0x00, 0x00, 0x00, 0x00, 0x11, 0x25, 0x00, 0x05, 0x36


//--------------------- .nv.constant0.triton__0d1d2d3de --------------------------
	.section	.nv.constant0.triton__0d1d2d3de,"a",@progbits
	.align	4
.nv.constant0.triton__0d1d2d3de:
	.zero		380


//--------------------- .text.triton__0d1d2d3de   --------------------------
	.section	.text.triton__0d1d2d3de,"ax",@progbits
	.sectioninfo	@"SHI_REGISTERS=14"
	.align	128
        .global         triton__0d1d2d3de
        .type           triton__0d1d2d3de,@function
        .size           triton__0d1d2d3de,(.L_x_1 - triton__0d1d2d3de)
        .other          triton__0d1d2d3de,@"STO_CUDA_ENTRY STV_DEFAULT"
triton__0d1d2d3de:
.text.triton__0d1d2d3de:
[----:B------:R-:W-:-:S02]  /*0000*/  MOV R1, c[0x0][0x28] ;  /* 0x00000a0000017a02 */ /* 0x000fc40000000f00 */
[----:B------:R-:W0:Y:S01]  /*0010*/  S2R R0, SR_TID.X ;  /* 0x0000000000007919 */ /* 0x000e220000002100 */
[----:B------:R-:W-:Y:S01]  /*0020*/  MOV R7, 0x2 ;  /* 0x0000000200077802 */ /* 0x000fe20000000f00 */
[----:B------:R-:W-:Y:S01]  /*0030*/  CS2R R8, SRZ ;  /* 0x0000000000087805 */ /* 0x000fe2000001ff00 */
[----:B------:R-:W-:Y:S01]  /*0040*/  ULDC.64 UR4, c[0x0][0x118] ;  /* 0x0000460000047ab9 */ /* 0x000fe20000000a00 */
[----:B------:R-:W1:Y:S01]  /*0050*/  S2R R3, SR_CTAID.X ;  /* 0x0000000000037919 */ /* 0x000e620000002500 */
[----:B------:R-:W-:Y:S02]  /*0060*/  MOV R10, RZ ;  /* 0x000000ff000a7202 */ /* 0x000fe40000000f00 */
[----:B0-----:R-:W-:-:S04]  /*0070*/  SHF.L.U32 R0, R0, 0x1, RZ ;  /* 0x0000000100007819 */ /* 0x001fc800000006ff */
[----:B------:R-:W-:-:S04]  /*0080*/  LOP3.LUT R0, R0, 0x1fe, RZ, 0xc0, !PT ;  /* 0x000001fe00007812 */ /* 0x000fc800078ec0ff */
[----:B-1----:R-:W-:-:S04]  /*0090*/  LEA R0, R3, R0, 0x9 ;  /* 0x0000000003007211 */ /* 0x002fc800078e48ff */
[C---:B------:R-:W-:Y:S01]  /*00a0*/  ISETP.GE.AND P0, PT, R0.reuse, c[0x0][0x178], PT ;  /* 0x00005e0000007a0c */ /* 0x040fe20003f06270 */
[----:B------:R-:W-:-:S05]  /*00b0*/  IMAD.HI R2, R0, 0x66666667, RZ ;  /* 0x6666666700027827 */ /* 0x000fca00078e02ff */
[----:B------:R-:W-:-:S04]  /*00c0*/  SHF.R.U32.HI R3, RZ, 0x1f, R2 ;  /* 0x0000001fff037819 */ /* 0x000fc80000011602 */
[----:B------:R-:W-:-:S05]  /*00d0*/  LEA.HI.SX32 R3, R2, R3, 0x19 ;  /* 0x0000000302037211 */ /* 0x000fca00078fcaff */
[----:B------:R-:W-:Y:S02]  /*00e0*/  IMAD R4, R3, -0x140, R0 ;  /* 0xfffffec003047824 */ /* 0x000fe400078e0200 */
[----:B------:R-:W-:-:S04]  /*00f0*/  IMAD.WIDE R2, R0, R7, c[0x0][0x160] ;  /* 0x0000580000027625 */ /* 0x000fc800078e0207 */
[-C--:B------:R-:W-:Y:S01]  /*0100*/  IMAD.WIDE R4, R4, R7.reuse, c[0x0][0x168] ;  /* 0x00005a0004047625 */ /* 0x080fe200078e0207 */
[----:B------:R-:W2:Y:S03]  /*0110*/  @!P0 LDG.E R8, [R2.64] ;  /* 0x0000000402088981 */ /* 0x000ea6000c1e1900 */
[----:B------:R-:W-:Y:S01]  /*0120*/  IMAD.WIDE R6, R0, R7, c[0x0][0x170] ;  /* 0x00005c0000067625 */ /* 0x000fe200078e0207 */
[----:B------:R-:W3:Y:S04]  /*0130*/  @!P0 LDG.E.EL R9, [R4.64] ;  /* 0x0000000404098981 */ /* 0x000ee8000c2e1900 */
[----:B------:R-:W4:Y:S01]  /*0140*/  @!P0 LDG.E R10, [R6.64] ;  /* 0x00000004060a8981 */ /* 0x000f22000c1e1900 */
[----:B--2---:R-:W-:-:S02]  /*0150*/  HADD2.F32 R0, -RZ, R8.H0_H0 ;  /* 0x20000008ff007230 */ /* 0x004fc40000004100 */
[----:B------:R-:W-:Y:S02]  /*0160*/  HADD2.F32 R8, -RZ, R8.H1_H1 ;  /* 0x30000008ff087230 */ /* 0x000fe40000004100 */
[--C-:B---3--:R-:W-:Y:S02]  /*0170*/  HADD2.F32 R11, -RZ, R9.reuse.H0_H0 ;  /* 0x20000009ff0b7230 */ /* 0x108fe40000004100 */
[----:B------:R-:W-:-:S03]  /*0180*/  HADD2.F32 R9, -RZ, R9.H1_H1 ;  /* 0x30000009ff097230 */ /* 0x000fc60000004100 */
[----:B------:R-:W-:Y:S01]  /*0190*/  FADD R11, R0, R11 ;  /* 0x0000000b000b7221 */ /* 0x000fe20000000000 */
[--C-:B----4-:R-:W-:Y:S01]  /*01a0*/  HADD2.F32 R0, -RZ, R10.reuse.H0_H0 ;  /* 0x2000000aff007230 */ /* 0x110fe20000004100 */
[----:B------:R-:W-:Y:S01]  /*01b0*/  FADD R9, R8, R9 ;  /* 0x0000000908097221 */ /* 0x000fe20000000000 */
[----:B------:R-:W-:-:S03]  /*01c0*/  HADD2.F32 R10, -RZ, R10.H1_H1 ;  /* 0x3000000aff0a7230 */ /* 0x000fc60000004100 */
[----:B------:R-:W-:Y:S02]  /*01d0*/  FADD R0, R0, R11 ;  /* 0x0000000b00007221 */ /* 0x000fe40000000000 */
[----:B------:R-:W-:-:S05]  /*01e0*/  FADD R9, R10, R9 ;  /* 0x000000090a097221 */ /* 0x000fca0000000000 */
[----:B------:R-:W-:Y:S01]  /*01f0*/  F2FP.F16.F32.PACK_AB R9, R9, R0 ;  /* 0x000000000909723e */ /* 0x000fe200000000ff */
[----:B------:R-:W-:Y:S06]  /*0200*/  @P0 EXIT ;  /* 0x000000000000094d */ /* 0x000fec0003800000 */
[----:B------:R-:W-:Y:S01]  /*0210*/  STG.E [R2.64], R9 ;  /* 0x0000000902007986 */ /* 0x000fe2000c101904 */
[----:B------:R-:W-:Y:S05]  /*0220*/  EXIT ;  /* 0x000000000000794d */ /* 0x000fea0003800000 */
.L_x_0:
[----:B------:R-:W-:-:S00]  /*0230*/  BRA `(.L_x_0) ;  /* 0xfffffff000007947 */ /* 0x000fc0000383ffff */
[----:B------:R-:W-:-:S00]  /*0240*/  NOP ;  /* 0x0000000000007918 */ /* 0x000fc00000000000 */
        /* <DEDUP_REMOVED lines=11> */
.L_x_1:
